	.headerflags	@"EF_CUDA_TEXMODE_UNIFIED EF_CUDA_64BIT_ADDRESS EF_CUDA_ACCELERATORS EF_CUDA_SM90 EF_CUDA_VIRTUAL_SM(EF_CUDA_SM90)"
	.elftype	@"ET_EXEC"


//--------------------- .nv.info                  --------------------------
	.section	.nv.info,"",@"SHT_CUDA_INFO"
	.align	4


	//----- nvinfo : EIATTR_REGCOUNT
	.align		4
        /*0000*/ 	.byte	0x04, 0x2f
        /*0002*/ 	.short	(.L_1 - .L_0)
	.align		4
.L_0:
        /*0004*/ 	.word	index@(triton_poi_fused_convolution_2)
        /*0008*/ 	.word	0x0000000c


	//----- nvinfo : EIATTR_MIN_STACK_SIZE
	.align		4
.L_1:
        /*000c*/ 	.byte	0x04, 0x12
        /*000e*/ 	.short	(.L_3 - .L_2)
	.align		4
.L_2:
        /*0010*/ 	.word	index@(triton_poi_fused_convolution_2)
        /*0014*/ 	.word	0x00000000


	//----- nvinfo : EIATTR_FRAME_SIZE
	.align		4
.L_3:
        /*0018*/ 	.byte	0x04, 0x11
        /*001a*/ 	.short	(.L_5 - .L_4)
	.align		4
.L_4:
        /*001c*/ 	.word	index@(triton_poi_fused_convolution_2)
        /*0020*/ 	.word	0x00000000


	//----- nvinfo : EIATTR_MIN_STACK_SIZE
	.align		4
.L_5:
        /*0024*/ 	.byte	0x04, 0x12
        /*0026*/ 	.short	(.L_7 - .L_6)
	.align		4
.L_6:
        /*0028*/ 	.word	index@(triton_poi_fused_convolution_2)
        /*002c*/ 	.word	0x00000000
.L_7:


//--------------------- .nv.info.triton_poi_fused_convolution_2 --------------------------
	.section	.nv.info.triton_poi_fused_convolution_2,"",@"SHT_CUDA_INFO"
	.sectionflags	@""
	.align	4


	//----- nvinfo : EIATTR_CUDA_API_VERSION
	.align		4
        /*0000*/ 	.byte	0x04, 0x37
        /*0002*/ 	.short	(.L_9 - .L_8)
.L_8:
        /*0004*/ 	.word	0x0000007c


	//----- nvinfo : EIATTR_KPARAM_INFO
	.align		4
.L_9:
        /*0008*/ 	.byte	0x04, 0x17
        /*000a*/ 	.short	(.L_11 - .L_10)
.L_10:
        /*000c*/ 	.word	0x00000000
        /*0010*/ 	.short	0x0002
        /*0012*/ 	.short	0x0010
        /*0014*/ 	.byte	0x00, 0xf0, 0x11, 0x00


	//----- nvinfo : EIATTR_KPARAM_INFO
	.align		4
.L_11:
        /*0018*/ 	.byte	0x04, 0x17
        /*001a*/ 	.short	(.L_13 - .L_12)
.L_12:
        /*001c*/ 	.word	0x00000000
        /*0020*/ 	.short	0x0001
        /*0022*/ 	.short	0x0008
        /*0024*/ 	.byte	0x00, 0xf4, 0x21, 0x00


	//----- nvinfo : EIATTR_KPARAM_INFO
	.align		4
.L_13:
        /*0028*/ 	.byte	0x04, 0x17
        /*002a*/ 	.short	(.L_15 - .L_14)
.L_14:
        /*002c*/ 	.word	0x00000000
        /*0030*/ 	.short	0x0000
        /*0032*/ 	.short	0x0000
        /*0034*/ 	.byte	0x00, 0xf4, 0x21, 0x00


	//----- nvinfo : EIATTR_SPARSE_MMA_MASK
	.align		4
.L_15:
        /*0038*/ 	.byte	0x03, 0x50
        /*003a*/ 	.short	0x0000


	//----- nvinfo : EIATTR_MAXREG_COUNT
	.align		4
        /*003c*/ 	.byte	0x03, 0x1b
        /*003e*/ 	.short	0x00ff


	//----- nvinfo : EIATTR_EXIT_INSTR_OFFSETS
	.align		4
        /*0040*/ 	.byte	0x04, 0x1c
        /*0042*/ 	.short	(.L_17 - .L_16)


	//   ....[0]....
.L_16:
        /*0044*/ 	.word	0x00000150


	//   ....[1]....
        /*0048*/ 	.word	0x00000170


	//----- nvinfo : EIATTR_REQNTID
	.align		4
.L_17:
        /*004c*/ 	.byte	0x04, 0x10
        /*004e*/ 	.short	(.L_19 - .L_18)
.L_18:
        /*0050*/ 	.word	0x00000020
        /*0054*/ 	.word	0x00000001
        /*0058*/ 	.word	0x00000001


	//----- nvinfo : EIATTR_CBANK_PARAM_SIZE
	.align		4
.L_19:
        /*005c*/ 	.byte	0x03, 0x19
        /*005e*/ 	.short	0x0014


	//----- nvinfo : EIATTR_PARAM_CBANK
	.align		4
        /*0060*/ 	.byte	0x04, 0x0a
        /*0062*/ 	.short	(.L_21 - .L_20)
	.align		4
.L_20:
        /*0064*/ 	.word	index@(.nv.constant0.triton_poi_fused_convolution_2)
        /*0068*/ 	.short	0x0210
        /*006a*/ 	.short	0x0014


	//----- nvinfo : EIATTR_SW_WAR
	.align		4
.L_21:
        /*006c*/ 	.byte	0x04, 0x36
        /*006e*/ 	.short	(.L_23 - .L_22)
.L_22:
        /*0070*/ 	.word	0x00000008
.L_23:


//--------------------- .nv.callgraph             --------------------------
	.section	.nv.callgraph,"",@"SHT_CUDA_CALLGRAPH"
	.align	4
	.sectionentsize	8
	.align		4
        /*0000*/ 	.word	0x00000000
	.align		4
        /*0004*/ 	.word	0xffffffff
	.align		4
        /*0008*/ 	.word	0x00000000
	.align		4
        /*000c*/ 	.word	0xfffffffe
	.align		4
        /*0010*/ 	.word	0x00000000
	.align		4
        /*0014*/ 	.word	0xfffffffd
	.align		4
        /*0018*/ 	.word	0x00000000
	.align		4
        /*001c*/ 	.word	0xfffffffc


//--------------------- .text.triton_poi_fused_convolution_2 --------------------------
	.section	.text.triton_poi_fused_convolution_2,"ax",@progbits
	.align	128
        .global         triton_poi_fused_convolution_2
        .type           triton_poi_fused_convolution_2,@function
        .size           triton_poi_fused_convolution_2,(.L_x_1 - triton_poi_fused_convolution_2)
        .other          triton_poi_fused_convolution_2,@"STO_CUDA_ENTRY STV_DEFAULT"
triton_poi_fused_convolution_2:
.text.triton_poi_fused_convolution_2:
[----:B------:R-:W0:Y:S02]  /*0000*/  LDC R1, c[0x0][0x28] ;  /* 0x00000a00ff017b82 */ /* 0x000e240000000800 */
[----:B------:R-:W1:Y:S01]  /*0010*/  S2R R0, SR_TID.X ;  /* 0x0000000000007919 */ /* 0x000e620000002100 */
[----:B------:R-:W2:Y:S01]  /*0020*/  LDC.64 R2, c[0x0][0x210] ;  /* 0x00008400ff027b82 */ /* 0x000ea20000000a00 */
[----:B------:R-:W-:Y:S01]  /*0030*/  ULDC.64 UR4, c[0x0][0x208] ;  /* 0x0000820000047ab9 */ /* 0x000fe20000000a00 */
[----:B------:R-:W3:Y:S06]  /*0040*/  S2R R7, SR_CTAID.X ;  /* 0x0000000000077919 */ /* 0x000eec0000002500 */
[----:B------:R-:W4:Y:S01]  /*0050*/  LDC.64 R4, c[0x0][0x218] ;  /* 0x00008600ff047b82 */ /* 0x000f220000000a00 */
[----:B-1----:R-:W-:-:S02]  /*0060*/  LOP3.LUT R0, R0, 0x1f, RZ, 0xc0, !PT ;  /* 0x0000001f00007812 */ /* 0x002fc400078ec0ff */
[----:B---3--:R-:W-:-:S03]  /*0070*/  SHF.R.S32.HI R6, RZ, 0x1a, R7 ;  /* 0x0000001aff067819 */ /* 0x008fc60000011407 */
[----:B------:R-:W-:Y:S01]  /*0080*/  IMAD R7, R7, 0x20, R0 ;  /* 0x0000002007077824 */ /* 0x000fe200078e0200 */
[----:B------:R-:W-:-:S03]  /*0090*/  SGXT R0, R6, 0x1 ;  /* 0x000000010600781a */ /* 0x000fc60000000200 */
[C---:B--2---:R-:W-:Y:S01]  /*00a0*/  IMAD.WIDE R2, R7.reuse, 0x4, R2 ;  /* 0x0000000407027825 */ /* 0x044fe200078e0202 */
[----:B------:R-:W-:Y:S02]  /*00b0*/  ISETP.GE.AND P0, PT, R7, 0x20, PT ;  /* 0x000000200700780c */ /* 0x000fe40003f06270 */
[----:B------:R-:W-:-:S04]  /*00c0*/  LEA.HI R0, R0, R7, RZ, 0x3 ;  /* 0x0000000700007211 */ /* 0x000fc800078f18ff */
[----:B------:R-:W-:-:S05]  /*00d0*/  LOP3.LUT R0, R0, 0xfffffff8, RZ, 0xc0, !PT ;  /* 0xfffffff800007812 */ /* 0x000fca00078ec0ff */
[----:B------:R-:W-:Y:S01]  /*00e0*/  IMAD.IADD R9, R7, 0x1, -R0 ;  /* 0x0000000107097824 */ /* 0x000fe200078e0a00 */
[----:B------:R-:W-:Y:S01]  /*00f0*/  HFMA2.MMA R0, -RZ, RZ, 0, 0 ;  /* 0x00000000ff007435 */ /* 0x000fe200000001ff */
[----:B------:R-:W-:Y:S02]  /*0100*/  IMAD.MOV.U32 R7, RZ, RZ, RZ ;  /* 0x000000ffff077224 */ /* 0x000fe400078e00ff */
[----:B----4-:R-:W-:-:S05]  /*0110*/  IMAD.WIDE R4, R9, 0x4, R4 ;  /* 0x0000000409047825 */ /* 0x010fca00078e0204 */
[----:B------:R-:W2:Y:S04]  /*0120*/  @!P0 LDG.E.EL R7, desc[UR4][R4.64] ;  /* 0x0000000404078981 */ /* 0x000ea8000c2e1900 */
[----:B------:R-:W2:Y:S02]  /*0130*/  @!P0 LDG.E R0, desc[UR4][R2.64] ;  /* 0x0000000402008981 */ /* 0x000ea4000c1e1900 */
[----:B--2---:R-:W-:Y:S01]  /*0140*/  FADD R7, R7, R0 ;  /* 0x0000000007077221 */ /* 0x004fe20000000000 */
[----:B------:R-:W-:Y:S06]  /*0150*/  @P0 EXIT ;  /* 0x000000000000094d */ /* 0x000fec0003800000 */
[----:B------:R-:W-:Y:S01]  /*0160*/  STG.E desc[UR4][R2.64], R7 ;  /* 0x0000000702007986 */ /* 0x000fe2000c101904 */
[----:B------:R-:W-:Y:S05]  /*0170*/  EXIT ;  /* 0x000000000000794d */ /* 0x000fea0003800000 */
.L_x_0:
[----:B------:R-:W-:-:S00]  /*0180*/  BRA `(.L_x_0) ;  /* 0xfffffffc00fc7947 */ /* 0x000fc0000383ffff */
[----:B------:R-:W-:-:S00]  /*0190*/  NOP ;  /* 0x0000000000007918 */ /* 0x000fc00000000000 */
        /* <DEDUP_REMOVED lines=14> */
.L_x_1:


//--------------------- .nv.constant0.triton_poi_fused_convolution_2 --------------------------
	.section	.nv.constant0.triton_poi_fused_convolution_2,"a",@progbits
	.sectionflags	@""
	.align	4
.nv.constant0.triton_poi_fused_convolution_2:
	.zero		548
